//
// Generated by NVIDIA NVVM Compiler
//
// Compiler Build ID: CL-36424714
// Cuda compilation tools, release 13.0, V13.0.88
// Based on NVVM 20.0.0
//

.version 9.0
.target sm_100
.address_size 64

	// .globl	_Z14matrixVectMultPfS_S_i

.visible .entry _Z14matrixVectMultPfS_S_i(
	.param .u64 .ptr .align 1 _Z14matrixVectMultPfS_S_i_param_0,
	.param .u64 .ptr .align 1 _Z14matrixVectMultPfS_S_i_param_1,
	.param .u64 .ptr .align 1 _Z14matrixVectMultPfS_S_i_param_2,
	.param .u32 _Z14matrixVectMultPfS_S_i_param_3
)
{
	.reg .pred 	%p<11>;
	.reg .b32 	%r<37>;
	.reg .b32 	%f<112>;
	.reg .b64 	%rd<31>;

	ld.param.u64 	%rd11, [_Z14matrixVectMultPfS_S_i_param_0];
	ld.param.u64 	%rd12, [_Z14matrixVectMultPfS_S_i_param_1];
	ld.param.u64 	%rd10, [_Z14matrixVectMultPfS_S_i_param_2];
	ld.param.u32 	%r23, [_Z14matrixVectMultPfS_S_i_param_3];
	cvta.to.global.u64 	%rd1, %rd12;
	cvta.to.global.u64 	%rd2, %rd11;
	mov.u32 	%r24, %ntid.x;
	mov.u32 	%r25, %ctaid.x;
	mov.u32 	%r26, %tid.x;
	mad.lo.s32 	%r1, %r24, %r25, %r26;
	setp.ge.s32 	%p1, %r1, %r23;
	@%p1 bra 	$L__BB0_15;
	setp.lt.s32 	%p2, %r23, 1;
	mov.f32 	%f111, 0f00000000;
	@%p2 bra 	$L__BB0_14;
	mul.lo.s32 	%r2, %r23, %r1;
	and.b32  	%r3, %r23, 15;
	setp.lt.u32 	%p3, %r23, 16;
	mov.f32 	%f111, 0f00000000;
	mov.b32 	%r33, 0;
	@%p3 bra 	$L__BB0_5;
	and.b32  	%r33, %r23, 2147483632;
	neg.s32 	%r31, %r33;
	add.s64 	%rd3, %rd2, 32;
	add.s64 	%rd29, %rd1, 32;
	mov.f32 	%f111, 0f00000000;
	mov.u32 	%r30, %r2;
$L__BB0_4:
	.pragma "nounroll";
	mul.wide.s32 	%rd13, %r30, 4;
	add.s64 	%rd14, %rd3, %rd13;
	ld.global.f32 	%f18, [%rd14+-32];
	ld.global.f32 	%f19, [%rd29+-32];
	fma.rn.f32 	%f20, %f18, %f19, %f111;
	ld.global.f32 	%f21, [%rd14+-28];
	ld.global.f32 	%f22, [%rd29+-28];
	fma.rn.f32 	%f23, %f21, %f22, %f20;
	ld.global.f32 	%f24, [%rd14+-24];
	ld.global.f32 	%f25, [%rd29+-24];
	fma.rn.f32 	%f26, %f24, %f25, %f23;
	ld.global.f32 	%f27, [%rd14+-20];
	ld.global.f32 	%f28, [%rd29+-20];
	fma.rn.f32 	%f29, %f27, %f28, %f26;
	ld.global.f32 	%f30, [%rd14+-16];
	ld.global.f32 	%f31, [%rd29+-16];
	fma.rn.f32 	%f32, %f30, %f31, %f29;
	ld.global.f32 	%f33, [%rd14+-12];
	ld.global.f32 	%f34, [%rd29+-12];
	fma.rn.f32 	%f35, %f33, %f34, %f32;
	ld.global.f32 	%f36, [%rd14+-8];
	ld.global.f32 	%f37, [%rd29+-8];
	fma.rn.f32 	%f38, %f36, %f37, %f35;
	ld.global.f32 	%f39, [%rd14+-4];
	ld.global.f32 	%f40, [%rd29+-4];
	fma.rn.f32 	%f41, %f39, %f40, %f38;
	ld.global.f32 	%f42, [%rd14];
	ld.global.f32 	%f43, [%rd29];
	fma.rn.f32 	%f44, %f42, %f43, %f41;
	ld.global.f32 	%f45, [%rd14+4];
	ld.global.f32 	%f46, [%rd29+4];
	fma.rn.f32 	%f47, %f45, %f46, %f44;
	ld.global.f32 	%f48, [%rd14+8];
	ld.global.f32 	%f49, [%rd29+8];
	fma.rn.f32 	%f50, %f48, %f49, %f47;
	ld.global.f32 	%f51, [%rd14+12];
	ld.global.f32 	%f52, [%rd29+12];
	fma.rn.f32 	%f53, %f51, %f52, %f50;
	ld.global.f32 	%f54, [%rd14+16];
	ld.global.f32 	%f55, [%rd29+16];
	fma.rn.f32 	%f56, %f54, %f55, %f53;
	ld.global.f32 	%f57, [%rd14+20];
	ld.global.f32 	%f58, [%rd29+20];
	fma.rn.f32 	%f59, %f57, %f58, %f56;
	ld.global.f32 	%f60, [%rd14+24];
	ld.global.f32 	%f61, [%rd29+24];
	fma.rn.f32 	%f62, %f60, %f61, %f59;
	ld.global.f32 	%f63, [%rd14+28];
	ld.global.f32 	%f64, [%rd29+28];
	fma.rn.f32 	%f111, %f63, %f64, %f62;
	add.s32 	%r31, %r31, 16;
	add.s32 	%r30, %r30, 16;
	add.s64 	%rd29, %rd29, 64;
	setp.ne.s32 	%p4, %r31, 0;
	@%p4 bra 	$L__BB0_4;
$L__BB0_5:
	setp.eq.s32 	%p5, %r3, 0;
	@%p5 bra 	$L__BB0_14;
	and.b32  	%r11, %r23, 7;
	setp.lt.u32 	%p6, %r3, 8;
	@%p6 bra 	$L__BB0_8;
	add.s32 	%r28, %r33, %r2;
	mul.wide.s32 	%rd15, %r28, 4;
	add.s64 	%rd16, %rd2, %rd15;
	ld.global.f32 	%f66, [%rd16];
	mul.wide.u32 	%rd17, %r33, 4;
	add.s64 	%rd18, %rd1, %rd17;
	ld.global.f32 	%f67, [%rd18];
	fma.rn.f32 	%f68, %f66, %f67, %f111;
	ld.global.f32 	%f69, [%rd16+4];
	ld.global.f32 	%f70, [%rd18+4];
	fma.rn.f32 	%f71, %f69, %f70, %f68;
	ld.global.f32 	%f72, [%rd16+8];
	ld.global.f32 	%f73, [%rd18+8];
	fma.rn.f32 	%f74, %f72, %f73, %f71;
	ld.global.f32 	%f75, [%rd16+12];
	ld.global.f32 	%f76, [%rd18+12];
	fma.rn.f32 	%f77, %f75, %f76, %f74;
	ld.global.f32 	%f78, [%rd16+16];
	ld.global.f32 	%f79, [%rd18+16];
	fma.rn.f32 	%f80, %f78, %f79, %f77;
	ld.global.f32 	%f81, [%rd16+20];
	ld.global.f32 	%f82, [%rd18+20];
	fma.rn.f32 	%f83, %f81, %f82, %f80;
	ld.global.f32 	%f84, [%rd16+24];
	ld.global.f32 	%f85, [%rd18+24];
	fma.rn.f32 	%f86, %f84, %f85, %f83;
	ld.global.f32 	%f87, [%rd16+28];
	ld.global.f32 	%f88, [%rd18+28];
	fma.rn.f32 	%f111, %f87, %f88, %f86;
	add.s32 	%r33, %r33, 8;
$L__BB0_8:
	setp.eq.s32 	%p7, %r11, 0;
	@%p7 bra 	$L__BB0_14;
	and.b32  	%r14, %r23, 3;
	setp.lt.u32 	%p8, %r11, 4;
	@%p8 bra 	$L__BB0_11;
	add.s32 	%r29, %r33, %r2;
	mul.wide.s32 	%rd19, %r29, 4;
	add.s64 	%rd20, %rd2, %rd19;
	ld.global.f32 	%f90, [%rd20];
	mul.wide.u32 	%rd21, %r33, 4;
	add.s64 	%rd22, %rd1, %rd21;
	ld.global.f32 	%f91, [%rd22];
	fma.rn.f32 	%f92, %f90, %f91, %f111;
	ld.global.f32 	%f93, [%rd20+4];
	ld.global.f32 	%f94, [%rd22+4];
	fma.rn.f32 	%f95, %f93, %f94, %f92;
	ld.global.f32 	%f96, [%rd20+8];
	ld.global.f32 	%f97, [%rd22+8];
	fma.rn.f32 	%f98, %f96, %f97, %f95;
	ld.global.f32 	%f99, [%rd20+12];
	ld.global.f32 	%f100, [%rd22+12];
	fma.rn.f32 	%f111, %f99, %f100, %f98;
	add.s32 	%r33, %r33, 4;
$L__BB0_11:
	setp.eq.s32 	%p9, %r14, 0;
	@%p9 bra 	$L__BB0_14;
	mul.wide.u32 	%rd23, %r33, 4;
	add.s64 	%rd30, %rd1, %rd23;
	add.s32 	%r36, %r33, %r2;
	neg.s32 	%r35, %r14;
$L__BB0_13:
	.pragma "nounroll";
	mul.wide.s32 	%rd24, %r36, 4;
	add.s64 	%rd25, %rd2, %rd24;
	ld.global.f32 	%f101, [%rd25];
	ld.global.f32 	%f102, [%rd30];
	fma.rn.f32 	%f111, %f101, %f102, %f111;
	add.s64 	%rd30, %rd30, 4;
	add.s32 	%r36, %r36, 1;
	add.s32 	%r35, %r35, 1;
	setp.ne.s32 	%p10, %r35, 0;
	@%p10 bra 	$L__BB0_13;
$L__BB0_14:
	cvta.to.global.u64 	%rd26, %rd10;
	mul.wide.s32 	%rd27, %r1, 4;
	add.s64 	%rd28, %rd26, %rd27;
	st.global.f32 	[%rd28], %f111;
$L__BB0_15:
	ret;

}


// ===== COMPILED SASS (sm_100) =====

	.target	sm_100

	.elftype	@"ET_EXEC"


//--------------------- .note.nv.tkinfo           --------------------------
	.section	.note.nv.tkinfo,"",@"SHT_NOTE"
	.sectionflags	@"SHF_NOTE_NV_TKINFO"
	.tkinfo
        /*0018*/ 	.word	0x00000002
        /*0030*/ 	.string	""
        /*0030*/ 	.string	"ptxas"
        /*0030*/ 	.string	"Cuda compilation tools, release 13.0, V13.0.88"
        /*0030*/ 	.string	"Build cuda_13.0.r13.0/compiler.36424714_0"
        /*0030*/ 	.string	"-arch sm_100 -m 64 "



//--------------------- .note.nv.cuinfo           --------------------------
	.section	.note.nv.cuinfo,"",@"SHT_NOTE"
	.sectionflags	@"SHF_NOTE_NV_CUINFO"
        /*0018*/ 	.short	0x0002
        /*001a*/ 	.short	0x0064
        /*001c*/ 	.short	0x0082
	.zero		2


//--------------------- .nv.info                  --------------------------
	.section	.nv.info,"",@"SHT_CUDA_INFO"
	.align	4


	//----- nvinfo : EIATTR_REGCOUNT
	.align		4
        /*0000*/ 	.byte	0x04, 0x2f
        /*0002*/ 	.short	(.L_1 - .L_0)
	.align		4
.L_0:
        /*0004*/ 	.word	index@(_Z14matrixVectMultPfS_S_i)
        /*0008*/ 	.word	0x0000001e


	//----- nvinfo : EIATTR_FRAME_SIZE
	.align		4
.L_1:
        /*000c*/ 	.byte	0x04, 0x11
        /*000e*/ 	.short	(.L_3 - .L_2)
	.align		4
.L_2:
        /*0010*/ 	.word	index@(_Z14matrixVectMultPfS_S_i)
        /*0014*/ 	.word	0x00000000


	//----- nvinfo : EIATTR_MIN_STACK_SIZE
	.align		4
.L_3:
        /*0018*/ 	.byte	0x04, 0x12
        /*001a*/ 	.short	(.L_5 - .L_4)
	.align		4
.L_4:
        /*001c*/ 	.word	index@(_Z14matrixVectMultPfS_S_i)
        /*0020*/ 	.word	0x00000000
.L_5:


//--------------------- .nv.compat                --------------------------
	.section	.nv.compat,"",@"SHT_CUDA_COMPAT_INFO"
	.align	4
        /*0000*/ 	.byte	0x02, 0x09, 0x00, 0x00, 0x02, 0x02, 0x01, 0x00, 0x02, 0x05, 0x05, 0x00, 0x03, 0x07, 0x01, 0x01
        /*0010*/ 	.byte	0x02, 0x03, 0x00, 0x00, 0x02, 0x06, 0x01, 0x00, 0x04, 0x0b, 0x08, 0x00, 0x09, 0x00, 0x00, 0x00
        /*0020*/ 	.byte	0x00, 0x00, 0x00, 0x00


//--------------------- .nv.info._Z14matrixVectMultPfS_S_i --------------------------
	.section	.nv.info._Z14matrixVectMultPfS_S_i,"",@"SHT_CUDA_INFO"
	.sectionflags	@""
	.align	4


	//----- nvinfo : EIATTR_CUDA_API_VERSION
	.align		4
        /*0000*/ 	.byte	0x04, 0x37
        /*0002*/ 	.short	(.L_7 - .L_6)
.L_6:
        /*0004*/ 	.word	0x00000082


	//----- nvinfo : EIATTR_KPARAM_INFO
	.align		4
.L_7:
        /*0008*/ 	.byte	0x04, 0x17
        /*000a*/ 	.short	(.L_9 - .L_8)
.L_8:
        /*000c*/ 	.word	0x00000000
        /*0010*/ 	.short	0x0003
        /*0012*/ 	.short	0x0018
        /*0014*/ 	.byte	0x00, 0xf0, 0x11, 0x00


	//----- nvinfo : EIATTR_KPARAM_INFO
	.align		4
.L_9:
        /*0018*/ 	.byte	0x04, 0x17
        /*001a*/ 	.short	(.L_11 - .L_10)
.L_10:
        /*001c*/ 	.word	0x00000000
        /*0020*/ 	.short	0x0002
        /*0022*/ 	.short	0x0010
        /*0024*/ 	.byte	0x00, 0xf5, 0x21, 0x00


	//----- nvinfo : EIATTR_KPARAM_INFO
	.align		4
.L_11:
        /*0028*/ 	.byte	0x04, 0x17
        /*002a*/ 	.short	(.L_13 - .L_12)
.L_12:
        /*002c*/ 	.word	0x00000000
        /*0030*/ 	.short	0x0001
        /*0032*/ 	.short	0x0008
        /*0034*/ 	.byte	0x00, 0xf5, 0x21, 0x00


	//----- nvinfo : EIATTR_KPARAM_INFO
	.align		4
.L_13:
        /*0038*/ 	.byte	0x04, 0x17
        /*003a*/ 	.short	(.L_15 - .L_14)
.L_14:
        /*003c*/ 	.word	0x00000000
        /*0040*/ 	.short	0x0000
        /*0042*/ 	.short	0x0000
        /*0044*/ 	.byte	0x00, 0xf5, 0x21, 0x00


	//----- nvinfo : EIATTR_SPARSE_MMA_MASK
	.align		4
.L_15:
        /*0048*/ 	.byte	0x03, 0x50
        /*004a*/ 	.short	0x0000


	//----- nvinfo : EIATTR_MAXREG_COUNT
	.align		4
        /*004c*/ 	.byte	0x03, 0x1b
        /*004e*/ 	.short	0x00ff


	//----- nvinfo : EIATTR_MERCURY_ISA_VERSION
	.align		4
        /*0050*/ 	.byte	0x03, 0x5f
        /*0052*/ 	.short	0x0101


	//----- nvinfo : EIATTR_VRC_CTA_INIT_COUNT
	.align		4
        /*0054*/ 	.byte	0x02, 0x4a
	.zero		1
	.zero		1


	//----- nvinfo : EIATTR_EXIT_INSTR_OFFSETS
	.align		4
        /*0058*/ 	.byte	0x04, 0x1c
        /*005a*/ 	.short	(.L_17 - .L_16)


	//   ....[0]....
.L_16:
        /*005c*/ 	.word	0x00000070


	//   ....[1]....
        /*0060*/ 	.word	0x00000a80


	//----- nvinfo : EIATTR_CBANK_PARAM_SIZE
	.align		4
.L_17:
        /*0064*/ 	.byte	0x03, 0x19
        /*0066*/ 	.short	0x001c


	//----- nvinfo : EIATTR_PARAM_CBANK
	.align		4
        /*0068*/ 	.byte	0x04, 0x0a
        /*006a*/ 	.short	(.L_19 - .L_18)
	.align		4
.L_18:
        /*006c*/ 	.word	index@(.nv.constant0._Z14matrixVectMultPfS_S_i)
        /*0070*/ 	.short	0x0380
        /*0072*/ 	.short	0x001c


	//----- nvinfo : EIATTR_SW_WAR
	.align		4
.L_19:
        /*0074*/ 	.byte	0x04, 0x36
        /*0076*/ 	.short	(.L_21 - .L_20)
.L_20:
        /*0078*/ 	.word	0x00000008
.L_21:


//--------------------- .nv.callgraph             --------------------------
	.section	.nv.callgraph,"",@"SHT_CUDA_CALLGRAPH"
	.align	4
	.sectionentsize	8
	.align		4
        /*0000*/ 	.word	0x00000000
	.align		4
        /*0004*/ 	.word	0xffffffff
	.align		4
        /*0008*/ 	.word	0x00000000
	.align		4
        /*000c*/ 	.word	0xfffffffe
	.align		4
        /*0010*/ 	.word	0x00000000
	.align		4
        /*0014*/ 	.word	0xfffffffd
	.align		4
        /*0018*/ 	.word	0x00000000
	.align		4
        /*001c*/ 	.word	0xfffffffc


//--------------------- .text._Z14matrixVectMultPfS_S_i --------------------------
	.section	.text._Z14matrixVectMultPfS_S_i,"ax",@progbits
	.align	128
        .global         _Z14matrixVectMultPfS_S_i
        .type           _Z14matrixVectMultPfS_S_i,@function
        .size           _Z14matrixVectMultPfS_S_i,(.L_x_7 - _Z14matrixVectMultPfS_S_i)
        .other          _Z14matrixVectMultPfS_S_i,@"STO_CUDA_ENTRY STV_DEFAULT"
_Z14matrixVectMultPfS_S_i:
.text._Z14matrixVectMultPfS_S_i:
[----:B------:R-:W-:Y:S01]  /*0000*/  LDC R1, c[0x0][0x37c] ;  /* 0x0000df00ff017b82 */ /* 0x000fe20000000800 */
[----:B------:R-:W0:Y:S01]  /*0010*/  S2R R0, SR_CTAID.X ;  /* 0x0000000000007919 */ /* 0x000e220000002500 */
[----:B------:R-:W0:Y:S01]  /*0020*/  LDCU UR4, c[0x0][0x360] ;  /* 0x00006c00ff0477ac */ /* 0x000e220008000800 */
[----:B------:R-:W0:Y:S01]  /*0030*/  S2R R3, SR_TID.X ;  /* 0x0000000000037919 */ /* 0x000e220000002100 */
[----:B------:R-:W1:Y:S01]  /*0040*/  LDCU UR16, c[0x0][0x398] ;  /* 0x00007300ff1077ac */ /* 0x000e620008000800 */
[----:B0-----:R-:W-:-:S05]  /*0050*/  IMAD R0, R0, UR4, R3 ;  /* 0x0000000400007c24 */ /* 0x001fca000f8e0203 */
[----:B-1----:R-:W-:-:S13]  /*0060*/  ISETP.GE.AND P0, PT, R0, UR16, PT ;  /* 0x0000001000007c0c */ /* 0x002fda000bf06270 */
[----:B------:R-:W-:Y:S05]  /*0070*/  @P0 EXIT ;  /* 0x000000000000094d */ /* 0x000fea0003800000 */
[----:B------:R-:W-:Y:S01]  /*0080*/  UISETP.GE.AND UP0, UPT, UR16, 0x1, UPT ;  /* 0x000000011000788c */ /* 0x000fe2000bf06270 */
[----:B------:R-:W-:Y:S01]  /*0090*/  HFMA2 R15, -RZ, RZ, 0, 0 ;  /* 0x00000000ff0f7431 */ /* 0x000fe200000001ff */
[----:B------:R-:W0:Y:S07]  /*00a0*/  LDCU.64 UR14, c[0x0][0x358] ;  /* 0x00006b00ff0e77ac */ /* 0x000e2e0008000a00 */
[----:B------:R-:W-:Y:S05]  /*00b0*/  BRA.U !UP0, `(.L_x_0) ;  /* 0x0000000908647547 */ /* 0x000fea000b800000 */
[----:B------:R-:W-:Y:S02]  /*00c0*/  UISETP.GE.U32.AND UP1, UPT, UR16, 0x10, UPT ;  /* 0x000000101000788c */ /* 0x000fe4000bf26070 */
[----:B------:R-:W-:Y:S01]  /*00d0*/  IMAD R7, R0, UR16, RZ ;  /* 0x0000001000077c24 */ /* 0x000fe2000f8e02ff */
[----:B------:R-:W-:Y:S01]  /*00e0*/  ULOP3.LUT UR12, UR16, 0xf, URZ, 0xc0, !UPT ;  /* 0x0000000f100c7892 */ /* 0x000fe2000f8ec0ff */
[----:B------:R-:W-:Y:S02]  /*00f0*/  MOV R15, RZ ;  /* 0x000000ff000f7202 */ /* 0x000fe40000000f00 */
[----:B------:R-:W-:Y:S01]  /*0100*/  MOV R8, RZ ;  /* 0x000000ff00087202 */ /* 0x000fe20000000f00 */
[----:B------:R-:W-:Y:S02]  /*0110*/  UISETP.NE.AND UP0, UPT, UR12, URZ, UPT ;  /* 0x000000ff0c00728c */ /* 0x000fe4000bf05270 */
[----:B------:R-:W-:Y:S09]  /*0120*/  BRA.U !UP1, `(.L_x_1) ;  /* 0x0000000509147547 */ /* 0x000ff2000b800000 */
[----:B------:R-:W1:Y:S01]  /*0130*/  LDCU.128 UR8, c[0x0][0x380] ;  /* 0x00007000ff0877ac */ /* 0x000e620008000c00 */
[----:B------:R-:W-:Y:S02]  /*0140*/  MOV R15, RZ ;  /* 0x000000ff000f7202 */ /* 0x000fe40000000f00 */
[----:B------:R-:W-:Y:S01]  /*0150*/  MOV R6, R7 ;  /* 0x0000000700067202 */ /* 0x000fe20000000f00 */
[----:B------:R-:W-:-:S06]  /*0160*/  ULOP3.LUT UR13, UR16, 0x7ffffff0, URZ, 0xc0, !UPT ;  /* 0x7ffffff0100d7892 */ /* 0x000fcc000f8ec0ff */
[----:B------:R-:W-:Y:S01]  /*0170*/  MOV R8, UR13 ;  /* 0x0000000d00087c02 */ /* 0x000fe20008000f00 */
[----:B-1----:R-:W-:Y:S02]  /*0180*/  UIADD3 UR4, UP2, UPT, UR10, 0x20, URZ ;  /* 0x000000200a047890 */ /* 0x002fe4000ff5e0ff */
[----:B------:R-:W-:Y:S02]  /*0190*/  UIADD3 UR6, UP1, UPT, UR8, 0x20, URZ ;  /* 0x0000002008067890 */ /* 0x000fe4000ff3e0ff */
[----:B------:R-:W-:Y:S02]  /*01a0*/  UIADD3.X UR5, UPT, UPT, URZ, UR11, URZ, UP2, !UPT ;  /* 0x0000000bff057290 */ /* 0x000fe400097fe4ff */
[----:B------:R-:W-:Y:S01]  /*01b0*/  MOV R2, UR4 ;  /* 0x0000000400027c02 */ /* 0x000fe20008000f00 */
[----:B------:R-:W-:Y:S02]  /*01c0*/  UIADD3 UR8, UPT, UPT, -UR13, URZ, URZ ;  /* 0x000000ff0d087290 */ /* 0x000fe4000fffe1ff */
[----:B------:R-:W-:Y:S01]  /*01d0*/  UIADD3.X UR7, UPT, UPT, URZ, UR9, URZ, UP1, !UPT ;  /* 0x00000009ff077290 */ /* 0x000fe20008ffe4ff */
[----:B------:R-:W-:-:S11]  /*01e0*/  MOV R3, UR5 ;  /* 0x0000000500037c02 */ /* 0x000fd60008000f00 */
.L_x_2:
[----:B------:R-:W-:Y:S01]  /*01f0*/  MOV R4, UR6 ;  /* 0x0000000600047c02 */ /* 0x000fe20008000f00 */
[----:B0-----:R-:W2:Y:S01]  /*0200*/  LDG.E R17, desc[UR14][R2.64+-0x20] ;  /* 0xffffe00e02117981 */ /* 0x001ea2000c1e1900 */
[----:B------:R-:W-:-:S03]  /*0210*/  MOV R5, UR7 ;  /* 0x0000000700057c02 */ /* 0x000fc60008000f00 */
[----:B------:R-:W3:Y:S01]  /*0220*/  LDG.E R25, desc[UR14][R2.64+-0x1c] ;  /* 0xffffe40e02197981 */ /* 0x000ee2000c1e1900 */
[----:B------:R-:W-:-:S03]  /*0230*/  IMAD.WIDE R4, R6, 0x4, R4 ;  /* 0x0000000406047825 */ /* 0x000fc600078e0204 */
[----:B------:R-:W4:Y:S04]  /*0240*/  LDG.E R19, desc[UR14][R2.64+-0x18] ;  /* 0xffffe80e02137981 */ /* 0x000f28000c1e1900 */
[----:B------:R-:W2:Y:S04]  /*0250*/  LDG.E R16, desc[UR14][R4.64+-0x20] ;  /* 0xffffe00e04107981 */ /* 0x000ea8000c1e1900 */
[----:B------:R-:W3:Y:S04]  /*0260*/  LDG.E R18, desc[UR14][R4.64+-0x1c] ;  /* 0xffffe40e04127981 */ /* 0x000ee8000c1e1900 */
[----:B------:R-:W4:Y:S04]  /*0270*/  LDG.E R20, desc[UR14][R4.64+-0x18] ;  /* 0xffffe80e04147981 */ /* 0x000f28000c1e1900 */
[----:B------:R-:W5:Y:S04]  /*0280*/  LDG.E R22, desc[UR14][R2.64+-0x14] ;  /* 0xffffec0e02167981 */ /* 0x000f68000c1e1900 */
        /* <DEDUP_REMOVED lines=8> */
[----:B------:R-:W5:Y:S01]  /*0310*/  LDG.E R14, desc[UR14][R4.64+-0x4] ;  /* 0xfffffc0e040e7981 */ /* 0x000f62000c1e1900 */
[----:B--2---:R-:W-:-:S03]  /*0320*/  FFMA R17, R16, R17, R15 ;  /* 0x0000001110117223 */ /* 0x004fc6000000000f */
[----:B------:R-:W2:Y:S04]  /*0330*/  LDG.E R15, desc[UR14][R2.64] ;  /* 0x0000000e020f7981 */ /* 0x000ea8000c1e1900 */
[----:B------:R-:W2:Y:S01]  /*0340*/  LDG.E R16, desc[UR14][R4.64] ;  /* 0x0000000e04107981 */ /* 0x000ea2000c1e1900 */
[----:B---3--:R-:W-:-:S03]  /*0350*/  FFMA R25, R18, R25, R17 ;  /* 0x0000001912197223 */ /* 0x008fc60000000011 */
[----:B------:R-:W3:Y:S01]  /*0360*/  LDG.E R17, desc[UR14][R2.64+0x4] ;  /* 0x0000040e02117981 */ /* 0x000ee2000c1e1900 */
[----:B----4-:R-:W-:-:S03]  /*0370*/  FFMA R26, R20, R19, R25 ;  /* 0x00000013141a7223 */ /* 0x010fc60000000019 */
[----:B------:R-:W3:Y:S04]  /*0380*/  LDG.E R18, desc[UR14][R4.64+0x4] ;  /* 0x0000040e04127981 */ /* 0x000ee8000c1e1900 */
[----:B------:R-:W4:Y:S01]  /*0390*/  LDG.E R20, desc[UR14][R2.64+0x8] ;  /* 0x0000080e02147981 */ /* 0x000f22000c1e1900 */
[----:B-----5:R-:W-:-:S03]  /*03a0*/  FFMA R25, R21, R22, R26 ;  /* 0x0000001615197223 */ /* 0x020fc6000000001a */
[----:B------:R-:W4:Y:S04]  /*03b0*/  LDG.E R19, desc[UR14][R4.64+0x8] ;  /* 0x0000080e04137981 */ /* 0x000f28000c1e1900 */
[----:B------:R-:W5:Y:S01]  /*03c0*/  LDG.E R22, desc[UR14][R2.64+0xc] ;  /* 0x00000c0e02167981 */ /* 0x000f62000c1e1900 */
[----:B------:R-:W-:-:S03]  /*03d0*/  FFMA R25, R24, R23, R25 ;  /* 0x0000001718197223 */ /* 0x000fc60000000019 */
[----:B------:R-:W5:Y:S04]  /*03e0*/  LDG.E R21, desc[UR14][R4.64+0xc] ;  /* 0x00000c0e04157981 */ /* 0x000f68000c1e1900 */
[----:B------:R-:W5:Y:S01]  /*03f0*/  LDG.E R24, desc[UR14][R2.64+0x10] ;  /* 0x0000100e02187981 */ /* 0x000f62000c1e1900 */
[----:B------:R-:W-:-:S03]  /*0400*/  FFMA R25, R10, R9, R25 ;  /* 0x000000090a197223 */ /* 0x000fc60000000019 */
[----:B------:R-:W5:Y:S04]  /*0410*/  LDG.E R23, desc[UR14][R4.64+0x10] ;  /* 0x0000100e04177981 */ /* 0x000f68000c1e1900 */
[----:B------:R-:W5:Y:S01]  /*0420*/  LDG.E R10, desc[UR14][R2.64+0x14] ;  /* 0x0000140e020a7981 */ /* 0x000f62000c1e1900 */
[----:B------:R-:W-:-:S03]  /*0430*/  FFMA R27, R12, R11, R25 ;  /* 0x0000000b0c1b7223 */ /* 0x000fc60000000019 */
[----:B------:R-:W5:Y:S04]  /*0440*/  LDG.E R9, desc[UR14][R4.64+0x14] ;  /* 0x0000140e04097981 */ /* 0x000f68000c1e1900 */
[----:B------:R-:W5:Y:S04]  /*0450*/  LDG.E R11, desc[UR14][R2.64+0x18] ;  /* 0x0000180e020b7981 */ /* 0x000f68000c1e1900 */
[----:B------:R-:W5:Y:S04]  /*0460*/  LDG.E R12, desc[UR14][R4.64+0x18] ;  /* 0x0000180e040c7981 */ /* 0x000f68000c1e1900 */
[----:B------:R-:W5:Y:S04]  /*0470*/  LDG.E R25, desc[UR14][R4.64+0x1c] ;  /* 0x00001c0e04197981 */ /* 0x000f68000c1e1900 */
[----:B------:R0:W5:Y:S01]  /*0480*/  LDG.E R26, desc[UR14][R2.64+0x1c] ;  /* 0x00001c0e021a7981 */ /* 0x000162000c1e1900 */
[----:B------:R-:W-:Y:S01]  /*0490*/  FFMA R13, R14, R13, R27 ;  /* 0x0000000d0e0d7223 */ /* 0x000fe2000000001b */
[----:B------:R-:W-:-:S04]  /*04a0*/  UIADD3 UR8, UPT, UPT, UR8, 0x10, URZ ;  /* 0x0000001008087890 */ /* 0x000fc8000fffe0ff */
[----:B------:R-:W-:Y:S01]  /*04b0*/  UISETP.NE.AND UP1, UPT, UR8, URZ, UPT ;  /* 0x000000ff0800728c */ /* 0x000fe2000bf25270 */
[----:B0-----:R-:W-:Y:S02]  /*04c0*/  IADD3 R2, P0, PT, R2, 0x40, RZ ;  /* 0x0000004002027810 */ /* 0x001fe40007f1e0ff */
[----:B------:R-:W-:Y:S02]  /*04d0*/  IADD3 R6, PT, PT, R6, 0x10, RZ ;  /* 0x0000001006067810 */ /* 0x000fe40007ffe0ff */
[----:B------:R-:W-:Y:S01]  /*04e0*/  IADD3.X R3, PT, PT, RZ, R3, RZ, P0, !PT ;  /* 0x00000003ff037210 */ /* 0x000fe200007fe4ff */
[----:B--2---:R-:W-:-:S04]  /*04f0*/  FFMA R13, R16, R15, R13 ;  /* 0x0000000f100d7223 */ /* 0x004fc8000000000d */
[----:B---3--:R-:W-:-:S04]  /*0500*/  FFMA R18, R18, R17, R13 ;  /* 0x0000001112127223 */ /* 0x008fc8000000000d */
[----:B----4-:R-:W-:-:S04]  /*0510*/  FFMA R18, R19, R20, R18 ;  /* 0x0000001413127223 */ /* 0x010fc80000000012 */
[----:B-----5:R-:W-:-:S04]  /*0520*/  FFMA R18, R21, R22, R18 ;  /* 0x0000001615127223 */ /* 0x020fc80000000012 */
[----:B------:R-:W-:-:S04]  /*0530*/  FFMA R18, R23, R24, R18 ;  /* 0x0000001817127223 */ /* 0x000fc80000000012 */
[----:B------:R-:W-:-:S04]  /*0540*/  FFMA R9, R9, R10, R18 ;  /* 0x0000000a09097223 */ /* 0x000fc80000000012 */
[----:B------:R-:W-:-:S04]  /*0550*/  FFMA R12, R12, R11, R9 ;  /* 0x0000000b0c0c7223 */ /* 0x000fc80000000009 */
[----:B------:R-:W-:Y:S01]  /*0560*/  FFMA R15, R25, R26, R12 ;  /* 0x0000001a190f7223 */ /* 0x000fe2000000000c */
[----:B------:R-:W-:Y:S06]  /*0570*/  BRA.U UP1, `(.L_x_2) ;  /* 0xfffffffd011c7547 */ /* 0x000fec000b83ffff */
.L_x_1:
[----:B------:R-:W-:Y:S05]  /*0580*/  BRA.U !UP0, `(.L_x_0) ;  /* 0x0000000508307547 */ /* 0x000fea000b800000 */
[----:B------:R-:W-:Y:S02]  /*0590*/  UISETP.GE.U32.AND UP0, UPT, UR12, 0x8, UPT ;  /* 0x000000080c00788c */ /* 0x000fe4000bf06070 */
[----:B------:R-:W-:-:S04]  /*05a0*/  ULOP3.LUT UR5, UR16, 0x7, URZ, 0xc0, !UPT ;  /* 0x0000000710057892 */ /* 0x000fc8000f8ec0ff */
[----:B------:R-:W-:-:S03]  /*05b0*/  UISETP.NE.AND UP1, UPT, UR5, URZ, UPT ;  /* 0x000000ff0500728c */ /* 0x000fc6000bf25270 */
[----:B------:R-:W-:Y:S08]  /*05c0*/  BRA.U !UP0, `(.L_x_3) ;  /* 0x0000000108787547 */ /* 0x000ff0000b800000 */
[----:B------:R-:W1:Y:S01]  /*05d0*/  LDC.64 R2, c[0x0][0x380] ;  /* 0x0000e000ff027b82 */ /* 0x000e620000000a00 */
[----:B------:R-:W-:-:S07]  /*05e0*/  IADD3 R9, PT, PT, R7, R8, RZ ;  /* 0x0000000807097210 */ /* 0x000fce0007ffe0ff */
[----:B------:R-:W2:Y:S01]  /*05f0*/  LDC.64 R4, c[0x0][0x388] ;  /* 0x0000e200ff047b82 */ /* 0x000ea20000000a00 */
[----:B-1----:R-:W-:-:S05]  /*0600*/  IMAD.WIDE R2, R9, 0x4, R2 ;  /* 0x0000000409027825 */ /* 0x002fca00078e0202 */
[----:B0-----:R-:W3:Y:S01]  /*0610*/  LDG.E R10, desc[UR14][R2.64] ;  /* 0x0000000e020a7981 */ /* 0x001ee2000c1e1900 */
[----:B--2---:R-:W-:-:S03]  /*0620*/  IMAD.WIDE.U32 R4, R8, 0x4, R4 ;  /* 0x0000000408047825 */ /* 0x004fc600078e0004 */
[----:B------:R-:W2:Y:S04]  /*0630*/  LDG.E R13, desc[UR14][R2.64+0x4] ;  /* 0x0000040e020d7981 */ /* 0x000ea8000c1e1900 */
[----:B------:R-:W3:Y:S04]  /*0640*/  LDG.E R11, desc[UR14][R4.64] ;  /* 0x0000000e040b7981 */ /* 0x000ee8000c1e1900 */
[----:B------:R-:W2:Y:S04]  /*0650*/  LDG.E R12, desc[UR14][R4.64+0x4] ;  /* 0x0000040e040c7981 */ /* 0x000ea8000c1e1900 */
[----:B------:R-:W4:Y:S04]  /*0660*/  LDG.E R17, desc[UR14][R2.64+0x8] ;  /* 0x0000080e02117981 */ /* 0x000f28000c1e1900 */
        /* <DEDUP_REMOVED lines=11> */
[----:B------:R-:W-:Y:S01]  /*0720*/  IADD3 R8, PT, PT, R8, 0x8, RZ ;  /* 0x0000000808087810 */ /* 0x000fe20007ffe0ff */
[----:B---3--:R-:W-:-:S04]  /*0730*/  FFMA R10, R10, R11, R15 ;  /* 0x0000000b0a0a7223 */ /* 0x008fc8000000000f */
[----:B--2---:R-:W-:-:S04]  /*0740*/  FFMA R10, R13, R12, R10 ;  /* 0x0000000c0d0a7223 */ /* 0x004fc8000000000a */
[----:B----4-:R-:W-:-:S04]  /*0750*/  FFMA R10, R17, R14, R10 ;  /* 0x0000000e110a7223 */ /* 0x010fc8000000000a */
[----:B-----5:R-:W-:-:S04]  /*0760*/  FFMA R10, R19, R16, R10 ;  /* 0x00000010130a7223 */ /* 0x020fc8000000000a */
[----:B------:R-:W-:-:S04]  /*0770*/  FFMA R10, R21, R18, R10 ;  /* 0x00000012150a7223 */ /* 0x000fc8000000000a */
[----:B------:R-:W-:-:S04]  /*0780*/  FFMA R23, R23, R20, R10 ;  /* 0x0000001417177223 */ /* 0x000fc8000000000a */
[----:B------:R-:W-:-:S04]  /*0790*/  FFMA R6, R6, R9, R23 ;  /* 0x0000000906067223 */ /* 0x000fc80000000017 */
[----:B------:R-:W-:-:S07]  /*07a0*/  FFMA R15, R25, R22, R6 ;  /* 0x00000016190f7223 */ /* 0x000fce0000000006 */
.L_x_3:
        /* <DEDUP_REMOVED lines=17> */
[----:B------:R-:W5:Y:S01]  /*08c0*/  LDG.E R14, desc[UR14][R4.64+0xc] ;  /* 0x00000c0e040e7981 */ /* 0x000f62000c1e1900 */
[----:B------:R-:W-:Y:S01]  /*08d0*/  IADD3 R8, PT, PT, R8, 0x4, RZ ;  /* 0x0000000408087810 */ /* 0x000fe20007ffe0ff */
[----:B---3--:R-:W-:-:S04]  /*08e0*/  FFMA R6, R6, R9, R15 ;  /* 0x0000000906067223 */ /* 0x008fc8000000000f */
[----:B--2---:R-:W-:-:S04]  /*08f0*/  FFMA R6, R11, R10, R6 ;  /* 0x0000000a0b067223 */ /* 0x004fc80000000006 */
[----:B----4-:R-:W-:-:S04]  /*0900*/  FFMA R6, R13, R12, R6 ;  /* 0x0000000c0d067223 */ /* 0x010fc80000000006 */
[----:B-----5:R-:W-:-:S07]  /*0910*/  FFMA R15, R17, R14, R6 ;  /* 0x0000000e110f7223 */ /* 0x020fce0000000006 */
.L_x_4:
[----:B------:R-:W-:Y:S05]  /*0920*/  BRA.U !UP1, `(.L_x_0) ;  /* 0x0000000109487547 */ /* 0x000fea000b800000 */
[----:B------:R-:W1:Y:S01]  /*0930*/  LDC.64 R2, c[0x0][0x388] ;  /* 0x0000e200ff027b82 */ /* 0x000e620000000a00 */
[----:B------:R-:W-:Y:S01]  /*0940*/  IADD3 R7, PT, PT, R7, R8, RZ ;  /* 0x0000000807077210 */ /* 0x000fe20007ffe0ff */
[----:B------:R-:W-:-:S06]  /*0950*/  UIADD3 UR4, UPT, UPT, -UR4, URZ, URZ ;  /* 0x000000ff04047290 */ /* 0x000fcc000fffe1ff */
[----:B------:R-:W2:Y:S01]  /*0960*/  LDC.64 R10, c[0x0][0x380] ;  /* 0x0000e000ff0a7b82 */ /* 0x000ea20000000a00 */
[----:B-1----:R-:W-:-:S03]  /*0970*/  IMAD.WIDE.U32 R2, R8, 0x4, R2 ;  /* 0x0000000408027825 */ /* 0x002fc600078e0002 */
[----:B------:R-:W-:Y:S02]  /*0980*/  MOV R6, R2 ;  /* 0x0000000200067202 */ /* 0x000fe40000000f00 */
[----:B------:R-:W-:-:S07]  /*0990*/  MOV R5, R3 ;  /* 0x0000000300057202 */ /* 0x000fce0000000f00 */
.L_x_5:
[----:B--2---:R-:W-:Y:S01]  /*09a0*/  IMAD.WIDE R2, R7, 0x4, R10 ;  /* 0x0000000407027825 */ /* 0x004fe200078e020a */
[----:B------:R-:W-:-:S05]  /*09b0*/  MOV R4, R6 ;  /* 0x0000000600047202 */ /* 0x000fca0000000f00 */
[----:B0-----:R-:W2:Y:S04]  /*09c0*/  LDG.E R2, desc[UR14][R2.64] ;  /* 0x0000000e02027981 */ /* 0x001ea8000c1e1900 */
[----:B------:R0:W2:Y:S01]  /*09d0*/  LDG.E R4, desc[UR14][R4.64] ;  /* 0x0000000e04047981 */ /* 0x0000a2000c1e1900 */
[----:B------:R-:W-:Y:S01]  /*09e0*/  UIADD3 UR4, UPT, UPT, UR4, 0x1, URZ ;  /* 0x0000000104047890 */ /* 0x000fe2000fffe0ff */
[----:B------:R-:W-:Y:S02]  /*09f0*/  IADD3 R6, P0, PT, R6, 0x4, RZ ;  /* 0x0000000406067810 */ /* 0x000fe40007f1e0ff */
[----:B------:R-:W-:Y:S01]  /*0a00*/  IADD3 R7, PT, PT, R7, 0x1, RZ ;  /* 0x0000000107077810 */ /* 0x000fe20007ffe0ff */
[----:B------:R-:W-:Y:S01]  /*0a10*/  UISETP.NE.AND UP0, UPT, UR4, URZ, UPT ;  /* 0x000000ff0400728c */ /* 0x000fe2000bf05270 */
[----:B0-----:R-:W-:Y:S01]  /*0a20*/  IADD3.X R5, PT, PT, RZ, R5, RZ, P0, !PT ;  /* 0x00000005ff057210 */ /* 0x001fe200007fe4ff */
[----:B--2---:R-:W-:-:S07]  /*0a30*/  FFMA R15, R2, R4, R15 ;  /* 0x00000004020f7223 */ /* 0x004fce000000000f */
[----:B------:R-:W-:Y:S05]  /*0a40*/  BRA.U UP0, `(.L_x_5) ;  /* 0xfffffffd00d47547 */ /* 0x000fea000b83ffff */
.L_x_0:
[----:B------:R-:W1:Y:S02]  /*0a50*/  LDC.64 R2, c[0x0][0x390] ;  /* 0x0000e400ff027b82 */ /* 0x000e640000000a00 */
[----:B-1----:R-:W-:-:S05]  /*0a60*/  IMAD.WIDE R2, R0, 0x4, R2 ;  /* 0x0000000400027825 */ /* 0x002fca00078e0202 */
[----:B0-----:R-:W-:Y:S01]  /*0a70*/  STG.E desc[UR14][R2.64], R15 ;  /* 0x0000000f02007986 */ /* 0x001fe2000c10190e */
[----:B------:R-:W-:Y:S05]  /*0a80*/  EXIT ;  /* 0x000000000000794d */ /* 0x000fea0003800000 */
.L_x_6:
[----:B------:R-:W-:-:S00]  /*0a90*/  BRA `(.L_x_6) ;  /* 0xfffffffc00fc7947 */ /* 0x000fc0000383ffff */
[----:B------:R-:W-:-:S00]  /*0aa0*/  NOP ;  /* 0x0000000000007918 */ /* 0x000fc00000000000 */
        /* <DEDUP_REMOVED lines=13> */
.L_x_7:


//--------------------- .nv.shared.reserved.0     --------------------------
	.section	.nv.shared.reserved.0,"aw",@nobits
	.weak		__nv_reservedSMEM_offset_0_alias
	.size		__nv_reservedSMEM_offset_0_alias, 0, 64
	.other		__nv_reservedSMEM_offset_0_alias,@"STO_CUDA_RESERVED_SHARED STV_DEFAULT"
__nv_reservedSMEM_offset_0_alias:
	.zero		0
	.zero		64


//--------------------- .nv.constant0._Z14matrixVectMultPfS_S_i --------------------------
	.section	.nv.constant0._Z14matrixVectMultPfS_S_i,"a",@progbits
	.sectionflags	@""
	.align	4
.nv.constant0._Z14matrixVectMultPfS_S_i:
	.zero		924


//--------------------- SYMBOLS --------------------------

	.type		.nv.reservedSmem.offset0,@object
	.size		.nv.reservedSmem.offset0,0x4
